//
// Generated by NVIDIA NVVM Compiler
//
// Compiler Build ID: CL-36424714
// Cuda compilation tools, release 13.0, V13.0.88
// Based on NVVM 20.0.0
//

.version 9.0
.target sm_100
.address_size 64

	// .globl	_Z15cuda_vector_addPiS_
// _ZZ15cuda_vector_addPiS_E7results has been demoted

.visible .entry _Z15cuda_vector_addPiS_(
	.param .u64 .ptr .align 1 _Z15cuda_vector_addPiS__param_0,
	.param .u64 .ptr .align 1 _Z15cuda_vector_addPiS__param_1
)
{
	.reg .b32 	%r<12>;
	.reg .b64 	%rd<8>;
	// demoted variable
	.shared .align 4 .b8 _ZZ15cuda_vector_addPiS_E7results[256];
	ld.param.u64 	%rd1, [_Z15cuda_vector_addPiS__param_0];
	ld.param.u64 	%rd2, [_Z15cuda_vector_addPiS__param_1];
	cvta.to.global.u64 	%rd3, %rd2;
	cvta.to.global.u64 	%rd4, %rd1;
	mov.u32 	%r1, %ctaid.x;
	mov.u32 	%r2, %ntid.x;
	mov.u32 	%r3, %tid.x;
	mad.lo.s32 	%r4, %r1, %r2, %r3;
	mul.wide.s32 	%rd5, %r4, 4;
	add.s64 	%rd6, %rd4, %rd5;
	ld.global.u32 	%r5, [%rd6];
	add.s64 	%rd7, %rd3, %rd5;
	ld.global.u32 	%r6, [%rd7];
	add.s32 	%r7, %r6, %r5;
	shl.b32 	%r8, %r3, 2;
	mov.u32 	%r9, _ZZ15cuda_vector_addPiS_E7results;
	add.s32 	%r10, %r9, %r8;
	st.shared.u32 	[%r10], %r7;
	bar.sync 	0;
	ld.shared.u32 	%r11, [%r10];
	st.global.u32 	[%rd6], %r11;
	ret;

}


// ===== COMPILED SASS (sm_100) =====

	.target	sm_100

	.elftype	@"ET_EXEC"


//--------------------- .note.nv.tkinfo           --------------------------
	.section	.note.nv.tkinfo,"",@"SHT_NOTE"
	.sectionflags	@"SHF_NOTE_NV_TKINFO"
	.tkinfo
        /*0018*/ 	.word	0x00000002
        /*0030*/ 	.string	""
        /*0030*/ 	.string	"ptxas"
        /*0030*/ 	.string	"Cuda compilation tools, release 13.0, V13.0.88"
        /*0030*/ 	.string	"Build cuda_13.0.r13.0/compiler.36424714_0"
        /*0030*/ 	.string	"-arch sm_100 -m 64 "



//--------------------- .note.nv.cuinfo           --------------------------
	.section	.note.nv.cuinfo,"",@"SHT_NOTE"
	.sectionflags	@"SHF_NOTE_NV_CUINFO"
        /*0018*/ 	.short	0x0002
        /*001a*/ 	.short	0x0064
        /*001c*/ 	.short	0x0082
	.zero		2


//--------------------- .nv.info                  --------------------------
	.section	.nv.info,"",@"SHT_CUDA_INFO"
	.align	4


	//----- nvinfo : EIATTR_REGCOUNT
	.align		4
        /*0000*/ 	.byte	0x04, 0x2f
        /*0002*/ 	.short	(.L_1 - .L_0)
	.align		4
.L_0:
        /*0004*/ 	.word	index@(_Z15cuda_vector_addPiS_)
        /*0008*/ 	.word	0x0000000c


	//----- nvinfo : EIATTR_FRAME_SIZE
	.align		4
.L_1:
        /*000c*/ 	.byte	0x04, 0x11
        /*000e*/ 	.short	(.L_3 - .L_2)
	.align		4
.L_2:
        /*0010*/ 	.word	index@(_Z15cuda_vector_addPiS_)
        /*0014*/ 	.word	0x00000000


	//----- nvinfo : EIATTR_MIN_STACK_SIZE
	.align		4
.L_3:
        /*0018*/ 	.byte	0x04, 0x12
        /*001a*/ 	.short	(.L_5 - .L_4)
	.align		4
.L_4:
        /*001c*/ 	.word	index@(_Z15cuda_vector_addPiS_)
        /*0020*/ 	.word	0x00000000
.L_5:


//--------------------- .nv.compat                --------------------------
	.section	.nv.compat,"",@"SHT_CUDA_COMPAT_INFO"
	.align	4
        /*0000*/ 	.byte	0x02, 0x09, 0x00, 0x00, 0x02, 0x02, 0x01, 0x00, 0x02, 0x05, 0x05, 0x00, 0x03, 0x07, 0x01, 0x01
        /*0010*/ 	.byte	0x02, 0x03, 0x00, 0x00, 0x02, 0x06, 0x01, 0x00, 0x04, 0x0b, 0x08, 0x00, 0x09, 0x00, 0x00, 0x00
        /*0020*/ 	.byte	0x00, 0x00, 0x00, 0x00


//--------------------- .nv.info._Z15cuda_vector_addPiS_ --------------------------
	.section	.nv.info._Z15cuda_vector_addPiS_,"",@"SHT_CUDA_INFO"
	.sectionflags	@""
	.align	4


	//----- nvinfo : EIATTR_CUDA_API_VERSION
	.align		4
        /*0000*/ 	.byte	0x04, 0x37
        /*0002*/ 	.short	(.L_7 - .L_6)
.L_6:
        /*0004*/ 	.word	0x00000082


	//----- nvinfo : EIATTR_KPARAM_INFO
	.align		4
.L_7:
        /*0008*/ 	.byte	0x04, 0x17
        /*000a*/ 	.short	(.L_9 - .L_8)
.L_8:
        /*000c*/ 	.word	0x00000000
        /*0010*/ 	.short	0x0001
        /*0012*/ 	.short	0x0008
        /*0014*/ 	.byte	0x00, 0xf5, 0x21, 0x00


	//----- nvinfo : EIATTR_KPARAM_INFO
	.align		4
.L_9:
        /*0018*/ 	.byte	0x04, 0x17
        /*001a*/ 	.short	(.L_11 - .L_10)
.L_10:
        /*001c*/ 	.word	0x00000000
        /*0020*/ 	.short	0x0000
        /*0022*/ 	.short	0x0000
        /*0024*/ 	.byte	0x00, 0xf5, 0x21, 0x00


	//----- nvinfo : EIATTR_SPARSE_MMA_MASK
	.align		4
.L_11:
        /*0028*/ 	.byte	0x03, 0x50
        /*002a*/ 	.short	0x0000


	//----- nvinfo : EIATTR_MAXREG_COUNT
	.align		4
        /*002c*/ 	.byte	0x03, 0x1b
        /*002e*/ 	.short	0x00ff


	//----- nvinfo : EIATTR_NUM_BARRIERS
	.align		4
        /*0030*/ 	.byte	0x02, 0x4c
        /*0032*/ 	.byte	0x01
	.zero		1


	//----- nvinfo : EIATTR_MERCURY_ISA_VERSION
	.align		4
        /*0034*/ 	.byte	0x03, 0x5f
        /*0036*/ 	.short	0x0101


	//----- nvinfo : EIATTR_VRC_CTA_INIT_COUNT
	.align		4
        /*0038*/ 	.byte	0x02, 0x4a
	.zero		1
	.zero		1


	//----- nvinfo : EIATTR_EXIT_INSTR_OFFSETS
	.align		4
        /*003c*/ 	.byte	0x04, 0x1c
        /*003e*/ 	.short	(.L_13 - .L_12)


	//   ....[0]....
.L_12:
        /*0040*/ 	.word	0x00000150


	//----- nvinfo : EIATTR_CBANK_PARAM_SIZE
	.align		4
.L_13:
        /*0044*/ 	.byte	0x03, 0x19
        /*0046*/ 	.short	0x0010


	//----- nvinfo : EIATTR_PARAM_CBANK
	.align		4
        /*0048*/ 	.byte	0x04, 0x0a
        /*004a*/ 	.short	(.L_15 - .L_14)
	.align		4
.L_14:
        /*004c*/ 	.word	index@(.nv.constant0._Z15cuda_vector_addPiS_)
        /*0050*/ 	.short	0x0380
        /*0052*/ 	.short	0x0010


	//----- nvinfo : EIATTR_SW_WAR
	.align		4
.L_15:
        /*0054*/ 	.byte	0x04, 0x36
        /*0056*/ 	.short	(.L_17 - .L_16)
.L_16:
        /*0058*/ 	.word	0x00000008
.L_17:


//--------------------- .nv.callgraph             --------------------------
	.section	.nv.callgraph,"",@"SHT_CUDA_CALLGRAPH"
	.align	4
	.sectionentsize	8
	.align		4
        /*0000*/ 	.word	0x00000000
	.align		4
        /*0004*/ 	.word	0xffffffff
	.align		4
        /*0008*/ 	.word	0x00000000
	.align		4
        /*000c*/ 	.word	0xfffffffe
	.align		4
        /*0010*/ 	.word	0x00000000
	.align		4
        /*0014*/ 	.word	0xfffffffd
	.align		4
        /*0018*/ 	.word	0x00000000
	.align		4
        /*001c*/ 	.word	0xfffffffc


//--------------------- .text._Z15cuda_vector_addPiS_ --------------------------
	.section	.text._Z15cuda_vector_addPiS_,"ax",@progbits
	.align	128
        .global         _Z15cuda_vector_addPiS_
        .type           _Z15cuda_vector_addPiS_,@function
        .size           _Z15cuda_vector_addPiS_,(.L_x_1 - _Z15cuda_vector_addPiS_)
        .other          _Z15cuda_vector_addPiS_,@"STO_CUDA_ENTRY STV_DEFAULT"
_Z15cuda_vector_addPiS_:
.text._Z15cuda_vector_addPiS_:
[----:B------:R-:W-:Y:S01]  /*0000*/  LDC R1, c[0x0][0x37c] ;  /* 0x0000df00ff017b82 */ /* 0x000fe20000000800 */
[----:B------:R-:W0:Y:S07]  /*0010*/  S2R R6, SR_TID.X ;  /* 0x0000000000067919 */ /* 0x000e2e0000002100 */
[----:B------:R-:W0:Y:S01]  /*0020*/  S2UR UR4, SR_CTAID.X ;  /* 0x00000000000479c3 */ /* 0x000e220000002500 */
[----:B------:R-:W1:Y:S07]  /*0030*/  LDCU.64 UR6, c[0x0][0x358] ;  /* 0x00006b00ff0677ac */ /* 0x000e6e0008000a00 */
[----:B------:R-:W0:Y:S08]  /*0040*/  LDC R7, c[0x0][0x360] ;  /* 0x0000d800ff077b82 */ /* 0x000e300000000800 */
[----:B------:R-:W2:Y:S08]  /*0050*/  LDC.64 R4, c[0x0][0x388] ;  /* 0x0000e200ff047b82 */ /* 0x000eb00000000a00 */
[----:B------:R-:W3:Y:S01]  /*0060*/  LDC.64 R2, c[0x0][0x380] ;  /* 0x0000e000ff027b82 */ /* 0x000ee20000000a00 */
[----:B0-----:R-:W-:-:S04]  /*0070*/  IMAD R7, R7, UR4, R6 ;  /* 0x0000000407077c24 */ /* 0x001fc8000f8e0206 */
[----:B--2---:R-:W-:-:S06]  /*0080*/  IMAD.WIDE R4, R7, 0x4, R4 ;  /* 0x0000000407047825 */ /* 0x004fcc00078e0204 */
[----:B-1----:R-:W2:Y:S01]  /*0090*/  LDG.E R5, desc[UR6][R4.64] ;  /* 0x0000000604057981 */ /* 0x002ea2000c1e1900 */
[----:B---3--:R-:W-:-:S05]  /*00a0*/  IMAD.WIDE R2, R7, 0x4, R2 ;  /* 0x0000000407027825 */ /* 0x008fca00078e0202 */
[----:B------:R-:W2:Y:S01]  /*00b0*/  LDG.E R0, desc[UR6][R2.64] ;  /* 0x0000000602007981 */ /* 0x000ea2000c1e1900 */
[----:B------:R-:W0:Y:S01]  /*00c0*/  S2UR UR5, SR_CgaCtaId ;  /* 0x00000000000579c3 */ /* 0x000e220000008800 */
[----:B------:R-:W-:Y:S02]  /*00d0*/  UMOV UR4, 0x400 ;  /* 0x0000040000047882 */ /* 0x000fe40000000000 */
[----:B0-----:R-:W-:-:S06]  /*00e0*/  ULEA UR4, UR5, UR4, 0x18 ;  /* 0x0000000405047291 */ /* 0x001fcc000f8ec0ff */
[----:B------:R-:W-:Y:S02]  /*00f0*/  LEA R7, R6, UR4, 0x2 ;  /* 0x0000000406077c11 */ /* 0x000fe4000f8e10ff */
[----:B--2---:R-:W-:-:S05]  /*0100*/  IADD3 R0, PT, PT, R0, R5, RZ ;  /* 0x0000000500007210 */ /* 0x004fca0007ffe0ff */
[----:B------:R-:W-:Y:S01]  /*0110*/  STS [R7], R0 ;  /* 0x0000000007007388 */ /* 0x000fe20000000800 */
[----:B------:R-:W-:Y:S06]  /*0120*/  BAR.SYNC.DEFER_BLOCKING 0x0 ;  /* 0x0000000000007b1d */ /* 0x000fec0000010000 */
[----:B------:R-:W0:Y:S04]  /*0130*/  LDS R9, [R7] ;  /* 0x0000000007097984 */ /* 0x000e280000000800 */
[----:B0-----:R-:W-:Y:S01]  /*0140*/  STG.E desc[UR6][R2.64], R9 ;  /* 0x0000000902007986 */ /* 0x001fe2000c101906 */
[----:B------:R-:W-:Y:S05]  /*0150*/  EXIT ;  /* 0x000000000000794d */ /* 0x000fea0003800000 */
.L_x_0:
[----:B------:R-:W-:-:S00]  /*0160*/  BRA `(.L_x_0) ;  /* 0xfffffffc00fc7947 */ /* 0x000fc0000383ffff */
[----:B------:R-:W-:-:S00]  /*0170*/  NOP ;  /* 0x0000000000007918 */ /* 0x000fc00000000000 */
        /* <DEDUP_REMOVED lines=8> */
.L_x_1:


//--------------------- .nv.shared._Z15cuda_vector_addPiS_ --------------------------
	.section	.nv.shared._Z15cuda_vector_addPiS_,"aw",@nobits
	.sectionflags	@""
	.align	4
.nv.shared._Z15cuda_vector_addPiS_:
	.zero		1280


//--------------------- .nv.shared.reserved.0     --------------------------
	.section	.nv.shared.reserved.0,"aw",@nobits
	.weak		__nv_reservedSMEM_offset_0_alias
	.size		__nv_reservedSMEM_offset_0_alias, 0, 64
	.other		__nv_reservedSMEM_offset_0_alias,@"STO_CUDA_RESERVED_SHARED STV_DEFAULT"
__nv_reservedSMEM_offset_0_alias:
	.zero		0
	.zero		64


//--------------------- .nv.constant0._Z15cuda_vector_addPiS_ --------------------------
	.section	.nv.constant0._Z15cuda_vector_addPiS_,"a",@progbits
	.sectionflags	@""
	.align	4
.nv.constant0._Z15cuda_vector_addPiS_:
	.zero		912


//--------------------- SYMBOLS --------------------------

	.type		.nv.reservedSmem.offset0,@object
	.size		.nv.reservedSmem.offset0,0x4
	.type		.nv.reservedSmem.cap,@object
	.size		.nv.reservedSmem.cap,0x4
